//
// Generated by NVIDIA NVVM Compiler
//
// Compiler Build ID: CL-36424714
// Cuda compilation tools, release 13.0, V13.0.88
// Based on NVVM 20.0.0
//

.version 9.0
.target sm_100
.address_size 64

	// .globl	_Z15vectorDifKernelPKiS0_Pij

.visible .entry _Z15vectorDifKernelPKiS0_Pij(
	.param .u64 .ptr .align 1 _Z15vectorDifKernelPKiS0_Pij_param_0,
	.param .u64 .ptr .align 1 _Z15vectorDifKernelPKiS0_Pij_param_1,
	.param .u64 .ptr .align 1 _Z15vectorDifKernelPKiS0_Pij_param_2,
	.param .u32 _Z15vectorDifKernelPKiS0_Pij_param_3
)
{
	.reg .pred 	%p<2>;
	.reg .b32 	%r<9>;
	.reg .b64 	%rd<11>;

	ld.param.u64 	%rd1, [_Z15vectorDifKernelPKiS0_Pij_param_0];
	ld.param.u64 	%rd2, [_Z15vectorDifKernelPKiS0_Pij_param_1];
	ld.param.u64 	%rd3, [_Z15vectorDifKernelPKiS0_Pij_param_2];
	ld.param.u32 	%r2, [_Z15vectorDifKernelPKiS0_Pij_param_3];
	mov.u32 	%r3, %ctaid.x;
	mov.u32 	%r4, %ntid.x;
	mov.u32 	%r5, %tid.x;
	mad.lo.s32 	%r1, %r3, %r4, %r5;
	setp.ge.u32 	%p1, %r1, %r2;
	@%p1 bra 	$L__BB0_2;
	cvta.to.global.u64 	%rd4, %rd1;
	cvta.to.global.u64 	%rd5, %rd2;
	cvta.to.global.u64 	%rd6, %rd3;
	mul.wide.u32 	%rd7, %r1, 4;
	add.s64 	%rd8, %rd4, %rd7;
	ld.global.u32 	%r6, [%rd8];
	add.s64 	%rd9, %rd5, %rd7;
	ld.global.u32 	%r7, [%rd9];
	sub.s32 	%r8, %r6, %r7;
	add.s64 	%rd10, %rd6, %rd7;
	st.global.u32 	[%rd10], %r8;
$L__BB0_2:
	ret;

}


// ===== COMPILED SASS (sm_100) =====

	.target	sm_100

	.elftype	@"ET_EXEC"


//--------------------- .note.nv.tkinfo           --------------------------
	.section	.note.nv.tkinfo,"",@"SHT_NOTE"
	.sectionflags	@"SHF_NOTE_NV_TKINFO"
	.tkinfo
        /*0018*/ 	.word	0x00000002
        /*0030*/ 	.string	""
        /*0030*/ 	.string	"ptxas"
        /*0030*/ 	.string	"Cuda compilation tools, release 13.0, V13.0.88"
        /*0030*/ 	.string	"Build cuda_13.0.r13.0/compiler.36424714_0"
        /*0030*/ 	.string	"-arch sm_100 -m 64 "



//--------------------- .note.nv.cuinfo           --------------------------
	.section	.note.nv.cuinfo,"",@"SHT_NOTE"
	.sectionflags	@"SHF_NOTE_NV_CUINFO"
        /*0018*/ 	.short	0x0002
        /*001a*/ 	.short	0x0064
        /*001c*/ 	.short	0x0082
	.zero		2


//--------------------- .nv.info                  --------------------------
	.section	.nv.info,"",@"SHT_CUDA_INFO"
	.align	4


	//----- nvinfo : EIATTR_REGCOUNT
	.align		4
        /*0000*/ 	.byte	0x04, 0x2f
        /*0002*/ 	.short	(.L_1 - .L_0)
	.align		4
.L_0:
        /*0004*/ 	.word	index@(_Z15vectorDifKernelPKiS0_Pij)
        /*0008*/ 	.word	0x0000000c


	//----- nvinfo : EIATTR_FRAME_SIZE
	.align		4
.L_1:
        /*000c*/ 	.byte	0x04, 0x11
        /*000e*/ 	.short	(.L_3 - .L_2)
	.align		4
.L_2:
        /*0010*/ 	.word	index@(_Z15vectorDifKernelPKiS0_Pij)
        /*0014*/ 	.word	0x00000000


	//----- nvinfo : EIATTR_MIN_STACK_SIZE
	.align		4
.L_3:
        /*0018*/ 	.byte	0x04, 0x12
        /*001a*/ 	.short	(.L_5 - .L_4)
	.align		4
.L_4:
        /*001c*/ 	.word	index@(_Z15vectorDifKernelPKiS0_Pij)
        /*0020*/ 	.word	0x00000000
.L_5:


//--------------------- .nv.compat                --------------------------
	.section	.nv.compat,"",@"SHT_CUDA_COMPAT_INFO"
	.align	4
        /*0000*/ 	.byte	0x02, 0x09, 0x00, 0x00, 0x02, 0x02, 0x01, 0x00, 0x02, 0x05, 0x05, 0x00, 0x03, 0x07, 0x01, 0x01
        /*0010*/ 	.byte	0x02, 0x03, 0x00, 0x00, 0x02, 0x06, 0x01, 0x00, 0x04, 0x0b, 0x08, 0x00, 0x09, 0x00, 0x00, 0x00
        /*0020*/ 	.byte	0x00, 0x00, 0x00, 0x00


//--------------------- .nv.info._Z15vectorDifKernelPKiS0_Pij --------------------------
	.section	.nv.info._Z15vectorDifKernelPKiS0_Pij,"",@"SHT_CUDA_INFO"
	.sectionflags	@""
	.align	4


	//----- nvinfo : EIATTR_CUDA_API_VERSION
	.align		4
        /*0000*/ 	.byte	0x04, 0x37
        /*0002*/ 	.short	(.L_7 - .L_6)
.L_6:
        /*0004*/ 	.word	0x00000082


	//----- nvinfo : EIATTR_KPARAM_INFO
	.align		4
.L_7:
        /*0008*/ 	.byte	0x04, 0x17
        /*000a*/ 	.short	(.L_9 - .L_8)
.L_8:
        /*000c*/ 	.word	0x00000000
        /*0010*/ 	.short	0x0003
        /*0012*/ 	.short	0x0018
        /*0014*/ 	.byte	0x00, 0xf0, 0x11, 0x00


	//----- nvinfo : EIATTR_KPARAM_INFO
	.align		4
.L_9:
        /*0018*/ 	.byte	0x04, 0x17
        /*001a*/ 	.short	(.L_11 - .L_10)
.L_10:
        /*001c*/ 	.word	0x00000000
        /*0020*/ 	.short	0x0002
        /*0022*/ 	.short	0x0010
        /*0024*/ 	.byte	0x00, 0xf5, 0x21, 0x00


	//----- nvinfo : EIATTR_KPARAM_INFO
	.align		4
.L_11:
        /*0028*/ 	.byte	0x04, 0x17
        /*002a*/ 	.short	(.L_13 - .L_12)
.L_12:
        /*002c*/ 	.word	0x00000000
        /*0030*/ 	.short	0x0001
        /*0032*/ 	.short	0x0008
        /*0034*/ 	.byte	0x00, 0xf5, 0x21, 0x00


	//----- nvinfo : EIATTR_KPARAM_INFO
	.align		4
.L_13:
        /*0038*/ 	.byte	0x04, 0x17
        /*003a*/ 	.short	(.L_15 - .L_14)
.L_14:
        /*003c*/ 	.word	0x00000000
        /*0040*/ 	.short	0x0000
        /*0042*/ 	.short	0x0000
        /*0044*/ 	.byte	0x00, 0xf5, 0x21, 0x00


	//----- nvinfo : EIATTR_SPARSE_MMA_MASK
	.align		4
.L_15:
        /*0048*/ 	.byte	0x03, 0x50
        /*004a*/ 	.short	0x0000


	//----- nvinfo : EIATTR_MAXREG_COUNT
	.align		4
        /*004c*/ 	.byte	0x03, 0x1b
        /*004e*/ 	.short	0x00ff


	//----- nvinfo : EIATTR_MERCURY_ISA_VERSION
	.align		4
        /*0050*/ 	.byte	0x03, 0x5f
        /*0052*/ 	.short	0x0101


	//----- nvinfo : EIATTR_VRC_CTA_INIT_COUNT
	.align		4
        /*0054*/ 	.byte	0x02, 0x4a
	.zero		1
	.zero		1


	//----- nvinfo : EIATTR_EXIT_INSTR_OFFSETS
	.align		4
        /*0058*/ 	.byte	0x04, 0x1c
        /*005a*/ 	.short	(.L_17 - .L_16)


	//   ....[0]....
.L_16:
        /*005c*/ 	.word	0x00000070


	//   ....[1]....
        /*0060*/ 	.word	0x00000130


	//----- nvinfo : EIATTR_CBANK_PARAM_SIZE
	.align		4
.L_17:
        /*0064*/ 	.byte	0x03, 0x19
        /*0066*/ 	.short	0x001c


	//----- nvinfo : EIATTR_PARAM_CBANK
	.align		4
        /*0068*/ 	.byte	0x04, 0x0a
        /*006a*/ 	.short	(.L_19 - .L_18)
	.align		4
.L_18:
        /*006c*/ 	.word	index@(.nv.constant0._Z15vectorDifKernelPKiS0_Pij)
        /*0070*/ 	.short	0x0380
        /*0072*/ 	.short	0x001c


	//----- nvinfo : EIATTR_SW_WAR
	.align		4
.L_19:
        /*0074*/ 	.byte	0x04, 0x36
        /*0076*/ 	.short	(.L_21 - .L_20)
.L_20:
        /*0078*/ 	.word	0x00000008
.L_21:


//--------------------- .nv.callgraph             --------------------------
	.section	.nv.callgraph,"",@"SHT_CUDA_CALLGRAPH"
	.align	4
	.sectionentsize	8
	.align		4
        /*0000*/ 	.word	0x00000000
	.align		4
        /*0004*/ 	.word	0xffffffff
	.align		4
        /*0008*/ 	.word	0x00000000
	.align		4
        /*000c*/ 	.word	0xfffffffe
	.align		4
        /*0010*/ 	.word	0x00000000
	.align		4
        /*0014*/ 	.word	0xfffffffd
	.align		4
        /*0018*/ 	.word	0x00000000
	.align		4
        /*001c*/ 	.word	0xfffffffc


//--------------------- .text._Z15vectorDifKernelPKiS0_Pij --------------------------
	.section	.text._Z15vectorDifKernelPKiS0_Pij,"ax",@progbits
	.align	128
        .global         _Z15vectorDifKernelPKiS0_Pij
        .type           _Z15vectorDifKernelPKiS0_Pij,@function
        .size           _Z15vectorDifKernelPKiS0_Pij,(.L_x_1 - _Z15vectorDifKernelPKiS0_Pij)
        .other          _Z15vectorDifKernelPKiS0_Pij,@"STO_CUDA_ENTRY STV_DEFAULT"
_Z15vectorDifKernelPKiS0_Pij:
.text._Z15vectorDifKernelPKiS0_Pij:
[----:B------:R-:W-:Y:S01]  /*0000*/  LDC R1, c[0x0][0x37c] ;  /* 0x0000df00ff017b82 */ /* 0x000fe20000000800 */
[----:B------:R-:W0:Y:S07]  /*0010*/  S2R R0, SR_TID.X ;  /* 0x0000000000007919 */ /* 0x000e2e0000002100 */
[----:B------:R-:W0:Y:S01]  /*0020*/  S2UR UR4, SR_CTAID.X ;  /* 0x00000000000479c3 */ /* 0x000e220000002500 */
[----:B------:R-:W1:Y:S07]  /*0030*/  LDCU UR5, c[0x0][0x398] ;  /* 0x00007300ff0577ac */ /* 0x000e6e0008000800 */
[----:B------:R-:W0:Y:S02]  /*0040*/  LDC R9, c[0x0][0x360] ;  /* 0x0000d800ff097b82 */ /* 0x000e240000000800 */
[----:B0-----:R-:W-:-:S05]  /*0050*/  IMAD R9, R9, UR4, R0 ;  /* 0x0000000409097c24 */ /* 0x001fca000f8e0200 */
[----:B-1----:R-:W-:-:S13]  /*0060*/  ISETP.GE.U32.AND P0, PT, R9, UR5, PT ;  /* 0x0000000509007c0c */ /* 0x002fda000bf06070 */
[----:B------:R-:W-:Y:S05]  /*0070*/  @P0 EXIT ;  /* 0x000000000000094d */ /* 0x000fea0003800000 */
[----:B------:R-:W0:Y:S01]  /*0080*/  LDC.64 R2, c[0x0][0x380] ;  /* 0x0000e000ff027b82 */ /* 0x000e220000000a00 */
[----:B------:R-:W1:Y:S07]  /*0090*/  LDCU.64 UR4, c[0x0][0x358] ;  /* 0x00006b00ff0477ac */ /* 0x000e6e0008000a00 */
[----:B------:R-:W2:Y:S08]  /*00a0*/  LDC.64 R4, c[0x0][0x388] ;  /* 0x0000e200ff047b82 */ /* 0x000eb00000000a00 */
[----:B------:R-:W3:Y:S01]  /*00b0*/  LDC.64 R6, c[0x0][0x390] ;  /* 0x0000e400ff067b82 */ /* 0x000ee20000000a00 */
[----:B0-----:R-:W-:-:S06]  /*00c0*/  IMAD.WIDE.U32 R2, R9, 0x4, R2 ;  /* 0x0000000409027825 */ /* 0x001fcc00078e0002 */
[----:B-1----:R-:W4:Y:S01]  /*00d0*/  LDG.E R2, desc[UR4][R2.64] ;  /* 0x0000000402027981 */ /* 0x002f22000c1e1900 */
[----:B--2---:R-:W-:-:S06]  /*00e0*/  IMAD.WIDE.U32 R4, R9, 0x4, R4 ;  /* 0x0000000409047825 */ /* 0x004fcc00078e0004 */
[----:B------:R-:W4:Y:S01]  /*00f0*/  LDG.E R5, desc[UR4][R4.64] ;  /* 0x0000000404057981 */ /* 0x000f22000c1e1900 */
[----:B---3--:R-:W-:Y:S01]  /*0100*/  IMAD.WIDE.U32 R6, R9, 0x4, R6 ;  /* 0x0000000409067825 */ /* 0x008fe200078e0006 */
[----:B----4-:R-:W-:-:S05]  /*0110*/  IADD3 R9, PT, PT, R2, -R5, RZ ;  /* 0x8000000502097210 */ /* 0x010fca0007ffe0ff */
[----:B------:R-:W-:Y:S01]  /*0120*/  STG.E desc[UR4][R6.64], R9 ;  /* 0x0000000906007986 */ /* 0x000fe2000c101904 */
[----:B------:R-:W-:Y:S05]  /*0130*/  EXIT ;  /* 0x000000000000794d */ /* 0x000fea0003800000 */
.L_x_0:
[----:B------:R-:W-:-:S00]  /*0140*/  BRA `(.L_x_0) ;  /* 0xfffffffc00fc7947 */ /* 0x000fc0000383ffff */
[----:B------:R-:W-:-:S00]  /*0150*/  NOP ;  /* 0x0000000000007918 */ /* 0x000fc00000000000 */
        /* <DEDUP_REMOVED lines=10> */
.L_x_1:


//--------------------- .nv.shared.reserved.0     --------------------------
	.section	.nv.shared.reserved.0,"aw",@nobits
	.weak		__nv_reservedSMEM_offset_0_alias
	.size		__nv_reservedSMEM_offset_0_alias, 0, 64
	.other		__nv_reservedSMEM_offset_0_alias,@"STO_CUDA_RESERVED_SHARED STV_DEFAULT"
__nv_reservedSMEM_offset_0_alias:
	.zero		0
	.zero		64


//--------------------- .nv.constant0._Z15vectorDifKernelPKiS0_Pij --------------------------
	.section	.nv.constant0._Z15vectorDifKernelPKiS0_Pij,"a",@progbits
	.sectionflags	@""
	.align	4
.nv.constant0._Z15vectorDifKernelPKiS0_Pij:
	.zero		924


//--------------------- SYMBOLS --------------------------

	.type		.nv.reservedSmem.offset0,@object
	.size		.nv.reservedSmem.offset0,0x4
